//
// Generated by NVIDIA NVVM Compiler
//
// Compiler Build ID: CL-36424714
// Cuda compilation tools, release 13.0, V13.0.88
// Based on NVVM 20.0.0
//

.version 9.0
.target sm_100
.address_size 64

	// .globl	_Z9dotKernelPiS_S_

.visible .entry _Z9dotKernelPiS_S_(
	.param .u64 .ptr .align 1 _Z9dotKernelPiS_S__param_0,
	.param .u64 .ptr .align 1 _Z9dotKernelPiS_S__param_1,
	.param .u64 .ptr .align 1 _Z9dotKernelPiS_S__param_2
)
{
	.reg .b32 	%r<5>;
	.reg .b64 	%rd<11>;

	ld.param.u64 	%rd1, [_Z9dotKernelPiS_S__param_0];
	ld.param.u64 	%rd2, [_Z9dotKernelPiS_S__param_1];
	ld.param.u64 	%rd3, [_Z9dotKernelPiS_S__param_2];
	cvta.to.global.u64 	%rd4, %rd1;
	cvta.to.global.u64 	%rd5, %rd3;
	cvta.to.global.u64 	%rd6, %rd2;
	mov.u32 	%r1, %tid.x;
	mul.wide.u32 	%rd7, %r1, 4;
	add.s64 	%rd8, %rd6, %rd7;
	ld.global.u32 	%r2, [%rd8];
	add.s64 	%rd9, %rd5, %rd7;
	ld.global.u32 	%r3, [%rd9];
	mul.lo.s32 	%r4, %r3, %r2;
	add.s64 	%rd10, %rd4, %rd7;
	st.global.u32 	[%rd10], %r4;
	ret;

}


// ===== COMPILED SASS (sm_100) =====

	.target	sm_100

	.elftype	@"ET_EXEC"


//--------------------- .note.nv.tkinfo           --------------------------
	.section	.note.nv.tkinfo,"",@"SHT_NOTE"
	.sectionflags	@"SHF_NOTE_NV_TKINFO"
	.tkinfo
        /*0018*/ 	.word	0x00000002
        /*0030*/ 	.string	""
        /*0030*/ 	.string	"ptxas"
        /*0030*/ 	.string	"Cuda compilation tools, release 13.0, V13.0.88"
        /*0030*/ 	.string	"Build cuda_13.0.r13.0/compiler.36424714_0"
        /*0030*/ 	.string	"-arch sm_100 -m 64 "



//--------------------- .note.nv.cuinfo           --------------------------
	.section	.note.nv.cuinfo,"",@"SHT_NOTE"
	.sectionflags	@"SHF_NOTE_NV_CUINFO"
        /*0018*/ 	.short	0x0002
        /*001a*/ 	.short	0x0064
        /*001c*/ 	.short	0x0082
	.zero		2


//--------------------- .nv.info                  --------------------------
	.section	.nv.info,"",@"SHT_CUDA_INFO"
	.align	4


	//----- nvinfo : EIATTR_REGCOUNT
	.align		4
        /*0000*/ 	.byte	0x04, 0x2f
        /*0002*/ 	.short	(.L_1 - .L_0)
	.align		4
.L_0:
        /*0004*/ 	.word	index@(_Z9dotKernelPiS_S_)
        /*0008*/ 	.word	0x0000000c


	//----- nvinfo : EIATTR_FRAME_SIZE
	.align		4
.L_1:
        /*000c*/ 	.byte	0x04, 0x11
        /*000e*/ 	.short	(.L_3 - .L_2)
	.align		4
.L_2:
        /*0010*/ 	.word	index@(_Z9dotKernelPiS_S_)
        /*0014*/ 	.word	0x00000000


	//----- nvinfo : EIATTR_MIN_STACK_SIZE
	.align		4
.L_3:
        /*0018*/ 	.byte	0x04, 0x12
        /*001a*/ 	.short	(.L_5 - .L_4)
	.align		4
.L_4:
        /*001c*/ 	.word	index@(_Z9dotKernelPiS_S_)
        /*0020*/ 	.word	0x00000000
.L_5:


//--------------------- .nv.compat                --------------------------
	.section	.nv.compat,"",@"SHT_CUDA_COMPAT_INFO"
	.align	4
        /*0000*/ 	.byte	0x02, 0x09, 0x00, 0x00, 0x02, 0x02, 0x01, 0x00, 0x02, 0x05, 0x05, 0x00, 0x03, 0x07, 0x01, 0x01
        /*0010*/ 	.byte	0x02, 0x03, 0x00, 0x00, 0x02, 0x06, 0x01, 0x00, 0x04, 0x0b, 0x08, 0x00, 0x09, 0x00, 0x00, 0x00
        /*0020*/ 	.byte	0x00, 0x00, 0x00, 0x00


//--------------------- .nv.info._Z9dotKernelPiS_S_ --------------------------
	.section	.nv.info._Z9dotKernelPiS_S_,"",@"SHT_CUDA_INFO"
	.sectionflags	@""
	.align	4


	//----- nvinfo : EIATTR_CUDA_API_VERSION
	.align		4
        /*0000*/ 	.byte	0x04, 0x37
        /*0002*/ 	.short	(.L_7 - .L_6)
.L_6:
        /*0004*/ 	.word	0x00000082


	//----- nvinfo : EIATTR_KPARAM_INFO
	.align		4
.L_7:
        /*0008*/ 	.byte	0x04, 0x17
        /*000a*/ 	.short	(.L_9 - .L_8)
.L_8:
        /*000c*/ 	.word	0x00000000
        /*0010*/ 	.short	0x0002
        /*0012*/ 	.short	0x0010
        /*0014*/ 	.byte	0x00, 0xf5, 0x21, 0x00


	//----- nvinfo : EIATTR_KPARAM_INFO
	.align		4
.L_9:
        /*0018*/ 	.byte	0x04, 0x17
        /*001a*/ 	.short	(.L_11 - .L_10)
.L_10:
        /*001c*/ 	.word	0x00000000
        /*0020*/ 	.short	0x0001
        /*0022*/ 	.short	0x0008
        /*0024*/ 	.byte	0x00, 0xf5, 0x21, 0x00


	//----- nvinfo : EIATTR_KPARAM_INFO
	.align		4
.L_11:
        /*0028*/ 	.byte	0x04, 0x17
        /*002a*/ 	.short	(.L_13 - .L_12)
.L_12:
        /*002c*/ 	.word	0x00000000
        /*0030*/ 	.short	0x0000
        /*0032*/ 	.short	0x0000
        /*0034*/ 	.byte	0x00, 0xf5, 0x21, 0x00


	//----- nvinfo : EIATTR_SPARSE_MMA_MASK
	.align		4
.L_13:
        /*0038*/ 	.byte	0x03, 0x50
        /*003a*/ 	.short	0x0000


	//----- nvinfo : EIATTR_MAXREG_COUNT
	.align		4
        /*003c*/ 	.byte	0x03, 0x1b
        /*003e*/ 	.short	0x00ff


	//----- nvinfo : EIATTR_MERCURY_ISA_VERSION
	.align		4
        /*0040*/ 	.byte	0x03, 0x5f
        /*0042*/ 	.short	0x0101


	//----- nvinfo : EIATTR_VRC_CTA_INIT_COUNT
	.align		4
        /*0044*/ 	.byte	0x02, 0x4a
	.zero		1
	.zero		1


	//----- nvinfo : EIATTR_EXIT_INSTR_OFFSETS
	.align		4
        /*0048*/ 	.byte	0x04, 0x1c
        /*004a*/ 	.short	(.L_15 - .L_14)


	//   ....[0]....
.L_14:
        /*004c*/ 	.word	0x000000d0


	//----- nvinfo : EIATTR_CBANK_PARAM_SIZE
	.align		4
.L_15:
        /*0050*/ 	.byte	0x03, 0x19
        /*0052*/ 	.short	0x0018


	//----- nvinfo : EIATTR_PARAM_CBANK
	.align		4
        /*0054*/ 	.byte	0x04, 0x0a
        /*0056*/ 	.short	(.L_17 - .L_16)
	.align		4
.L_16:
        /*0058*/ 	.word	index@(.nv.constant0._Z9dotKernelPiS_S_)
        /*005c*/ 	.short	0x0380
        /*005e*/ 	.short	0x0018


	//----- nvinfo : EIATTR_SW_WAR
	.align		4
.L_17:
        /*0060*/ 	.byte	0x04, 0x36
        /*0062*/ 	.short	(.L_19 - .L_18)
.L_18:
        /*0064*/ 	.word	0x00000008
.L_19:


//--------------------- .nv.callgraph             --------------------------
	.section	.nv.callgraph,"",@"SHT_CUDA_CALLGRAPH"
	.align	4
	.sectionentsize	8
	.align		4
        /*0000*/ 	.word	0x00000000
	.align		4
        /*0004*/ 	.word	0xffffffff
	.align		4
        /*0008*/ 	.word	0x00000000
	.align		4
        /*000c*/ 	.word	0xfffffffe
	.align		4
        /*0010*/ 	.word	0x00000000
	.align		4
        /*0014*/ 	.word	0xfffffffd
	.align		4
        /*0018*/ 	.word	0x00000000
	.align		4
        /*001c*/ 	.word	0xfffffffc


//--------------------- .text._Z9dotKernelPiS_S_  --------------------------
	.section	.text._Z9dotKernelPiS_S_,"ax",@progbits
	.align	128
        .global         _Z9dotKernelPiS_S_
        .type           _Z9dotKernelPiS_S_,@function
        .size           _Z9dotKernelPiS_S_,(.L_x_1 - _Z9dotKernelPiS_S_)
        .other          _Z9dotKernelPiS_S_,@"STO_CUDA_ENTRY STV_DEFAULT"
_Z9dotKernelPiS_S_:
.text._Z9dotKernelPiS_S_:
[----:B------:R-:W-:Y:S01]  /*0000*/  LDC R1, c[0x0][0x37c] ;  /* 0x0000df00ff017b82 */ /* 0x000fe20000000800 */
[----:B------:R-:W0:Y:S07]  /*0010*/  S2R R9, SR_TID.X ;  /* 0x0000000000097919 */ /* 0x000e2e0000002100 */
[----:B------:R-:W0:Y:S01]  /*0020*/  LDC.64 R2, c[0x0][0x388] ;  /* 0x0000e200ff027b82 */ /* 0x000e220000000a00 */
[----:B------:R-:W1:Y:S07]  /*0030*/  LDCU.64 UR4, c[0x0][0x358] ;  /* 0x00006b00ff0477ac */ /* 0x000e6e0008000a00 */
[----:B------:R-:W2:Y:S08]  /*0040*/  LDC.64 R4, c[0x0][0x390] ;  /* 0x0000e400ff047b82 */ /* 0x000eb00000000a00 */
[----:B------:R-:W3:Y:S01]  /*0050*/  LDC.64 R6, c[0x0][0x380] ;  /* 0x0000e000ff067b82 */ /* 0x000ee20000000a00 */
[----:B0-----:R-:W-:-:S04]  /*0060*/  IMAD.WIDE.U32 R2, R9, 0x4, R2 ;  /* 0x0000000409027825 */ /* 0x001fc800078e0002 */
[C---:B--2---:R-:W-:Y:S02]  /*0070*/  IMAD.WIDE.U32 R4, R9.reuse, 0x4, R4 ;  /* 0x0000000409047825 */ /* 0x044fe400078e0004 */
[----:B-1----:R-:W2:Y:S04]  /*0080*/  LDG.E R2, desc[UR4][R2.64] ;  /* 0x0000000402027981 */ /* 0x002ea8000c1e1900 */
[----:B------:R-:W2:Y:S01]  /*0090*/  LDG.E R5, desc[UR4][R4.64] ;  /* 0x0000000404057981 */ /* 0x000ea2000c1e1900 */
[----:B---3--:R-:W-:-:S04]  /*00a0*/  IMAD.WIDE.U32 R6, R9, 0x4, R6 ;  /* 0x0000000409067825 */ /* 0x008fc800078e0006 */
[----:B--2---:R-:W-:-:S05]  /*00b0*/  IMAD R9, R2, R5, RZ ;  /* 0x0000000502097224 */ /* 0x004fca00078e02ff */
[----:B------:R-:W-:Y:S01]  /*00c0*/  STG.E desc[UR4][R6.64], R9 ;  /* 0x0000000906007986 */ /* 0x000fe2000c101904 */
[----:B------:R-:W-:Y:S05]  /*00d0*/  EXIT ;  /* 0x000000000000794d */ /* 0x000fea0003800000 */
.L_x_0:
[----:B------:R-:W-:-:S00]  /*00e0*/  BRA `(.L_x_0) ;  /* 0xfffffffc00fc7947 */ /* 0x000fc0000383ffff */
[----:B------:R-:W-:-:S00]  /*00f0*/  NOP ;  /* 0x0000000000007918 */ /* 0x000fc00000000000 */
        /* <DEDUP_REMOVED lines=8> */
.L_x_1:


//--------------------- .nv.shared.reserved.0     --------------------------
	.section	.nv.shared.reserved.0,"aw",@nobits
	.weak		__nv_reservedSMEM_offset_0_alias
	.size		__nv_reservedSMEM_offset_0_alias, 0, 64
	.other		__nv_reservedSMEM_offset_0_alias,@"STO_CUDA_RESERVED_SHARED STV_DEFAULT"
__nv_reservedSMEM_offset_0_alias:
	.zero		0
	.zero		64


//--------------------- .nv.constant0._Z9dotKernelPiS_S_ --------------------------
	.section	.nv.constant0._Z9dotKernelPiS_S_,"a",@progbits
	.sectionflags	@""
	.align	4
.nv.constant0._Z9dotKernelPiS_S_:
	.zero		920


//--------------------- SYMBOLS --------------------------

	.type		.nv.reservedSmem.offset0,@object
	.size		.nv.reservedSmem.offset0,0x4
